//
// Generated by NVIDIA NVVM Compiler
//
// Compiler Build ID: CL-36424714
// Cuda compilation tools, release 13.0, V13.0.88
// Based on NVVM 20.0.0
//

.version 9.0
.target sm_100
.address_size 64

	// .globl	_Z11ray_tracingP5Color

.visible .entry _Z11ray_tracingP5Color(
	.param .u64 .ptr .align 1 _Z11ray_tracingP5Color_param_0
)
{
	.reg .pred 	%p<4>;
	.reg .b32 	%r<12>;
	.reg .b32 	%f<5>;
	.reg .b64 	%rd<5>;

	ld.param.u64 	%rd1, [_Z11ray_tracingP5Color_param_0];
	mov.u32 	%r3, %ctaid.x;
	mov.u32 	%r4, %ntid.x;
	mov.u32 	%r5, %tid.x;
	mad.lo.s32 	%r1, %r3, %r4, %r5;
	mov.u32 	%r6, %ctaid.y;
	mov.u32 	%r7, %ntid.y;
	mov.u32 	%r8, %tid.y;
	mad.lo.s32 	%r9, %r6, %r7, %r8;
	setp.gt.s32 	%p1, %r1, 799;
	setp.gt.u32 	%p2, %r9, 599;
	or.pred  	%p3, %p1, %p2;
	@%p3 bra 	$L__BB0_2;
	cvta.to.global.u64 	%rd2, %rd1;
	mad.lo.s32 	%r10, %r9, 800, %r1;
	cvt.rn.f32.s32 	%f1, %r1;
	div.rn.f32 	%f2, %f1, 0f44480000;
	cvt.rn.f32.u32 	%f3, %r9;
	div.rn.f32 	%f4, %f3, 0f44160000;
	mul.wide.s32 	%rd3, %r10, 12;
	add.s64 	%rd4, %rd2, %rd3;
	st.global.f32 	[%rd4], %f2;
	st.global.f32 	[%rd4+4], %f4;
	mov.b32 	%r11, 1045220557;
	st.global.u32 	[%rd4+8], %r11;
$L__BB0_2:
	ret;

}


// ===== COMPILED SASS (sm_100) =====

	.target	sm_100

	.elftype	@"ET_EXEC"


//--------------------- .note.nv.tkinfo           --------------------------
	.section	.note.nv.tkinfo,"",@"SHT_NOTE"
	.sectionflags	@"SHF_NOTE_NV_TKINFO"
	.tkinfo
        /*0018*/ 	.word	0x00000002
        /*0030*/ 	.string	""
        /*0030*/ 	.string	"ptxas"
        /*0030*/ 	.string	"Cuda compilation tools, release 13.0, V13.0.88"
        /*0030*/ 	.string	"Build cuda_13.0.r13.0/compiler.36424714_0"
        /*0030*/ 	.string	"-arch sm_100 -m 64 "



//--------------------- .note.nv.cuinfo           --------------------------
	.section	.note.nv.cuinfo,"",@"SHT_NOTE"
	.sectionflags	@"SHF_NOTE_NV_CUINFO"
        /*0018*/ 	.short	0x0002
        /*001a*/ 	.short	0x0064
        /*001c*/ 	.short	0x0082
	.zero		2


//--------------------- .nv.info                  --------------------------
	.section	.nv.info,"",@"SHT_CUDA_INFO"
	.align	4


	//----- nvinfo : EIATTR_REGCOUNT
	.align		4
        /*0000*/ 	.byte	0x04, 0x2f
        /*0002*/ 	.short	(.L_1 - .L_0)
	.align		4
.L_0:
        /*0004*/ 	.word	index@(_Z11ray_tracingP5Color)
        /*0008*/ 	.word	0x00000011


	//----- nvinfo : EIATTR_FRAME_SIZE
	.align		4
.L_1:
        /*000c*/ 	.byte	0x04, 0x11
        /*000e*/ 	.short	(.L_3 - .L_2)
	.align		4
.L_2:
        /*0010*/ 	.word	index@($__internal_0_$__cuda_sm3x_div_rn_noftz_f32_slowpath)
        /*0014*/ 	.word	0x00000000


	//----- nvinfo : EIATTR_FRAME_SIZE
	.align		4
.L_3:
        /*0018*/ 	.byte	0x04, 0x11
        /*001a*/ 	.short	(.L_5 - .L_4)
	.align		4
.L_4:
        /*001c*/ 	.word	index@(_Z11ray_tracingP5Color)
        /*0020*/ 	.word	0x00000000


	//----- nvinfo : EIATTR_MIN_STACK_SIZE
	.align		4
.L_5:
        /*0024*/ 	.byte	0x04, 0x12
        /*0026*/ 	.short	(.L_7 - .L_6)
	.align		4
.L_6:
        /*0028*/ 	.word	index@(_Z11ray_tracingP5Color)
        /*002c*/ 	.word	0x00000000
.L_7:


//--------------------- .nv.compat                --------------------------
	.section	.nv.compat,"",@"SHT_CUDA_COMPAT_INFO"
	.align	4
        /*0000*/ 	.byte	0x02, 0x09, 0x00, 0x00, 0x02, 0x02, 0x01, 0x00, 0x02, 0x05, 0x05, 0x00, 0x03, 0x07, 0x01, 0x01
        /*0010*/ 	.byte	0x02, 0x03, 0x00, 0x00, 0x02, 0x06, 0x01, 0x00, 0x04, 0x0b, 0x08, 0x00, 0x01, 0x00, 0x00, 0x00
        /*0020*/ 	.byte	0x00, 0x00, 0x00, 0x00


//--------------------- .nv.info._Z11ray_tracingP5Color --------------------------
	.section	.nv.info._Z11ray_tracingP5Color,"",@"SHT_CUDA_INFO"
	.sectionflags	@""
	.align	4


	//----- nvinfo : EIATTR_CUDA_API_VERSION
	.align		4
        /*0000*/ 	.byte	0x04, 0x37
        /*0002*/ 	.short	(.L_9 - .L_8)
.L_8:
        /*0004*/ 	.word	0x00000082


	//----- nvinfo : EIATTR_KPARAM_INFO
	.align		4
.L_9:
        /*0008*/ 	.byte	0x04, 0x17
        /*000a*/ 	.short	(.L_11 - .L_10)
.L_10:
        /*000c*/ 	.word	0x00000000
        /*0010*/ 	.short	0x0000
        /*0012*/ 	.short	0x0000
        /*0014*/ 	.byte	0x00, 0xf5, 0x21, 0x00


	//----- nvinfo : EIATTR_SPARSE_MMA_MASK
	.align		4
.L_11:
        /*0018*/ 	.byte	0x03, 0x50
        /*001a*/ 	.short	0x0000


	//----- nvinfo : EIATTR_MAXREG_COUNT
	.align		4
        /*001c*/ 	.byte	0x03, 0x1b
        /*001e*/ 	.short	0x00ff


	//----- nvinfo : EIATTR_MERCURY_ISA_VERSION
	.align		4
        /*0020*/ 	.byte	0x03, 0x5f
        /*0022*/ 	.short	0x0101


	//----- nvinfo : EIATTR_VRC_CTA_INIT_COUNT
	.align		4
        /*0024*/ 	.byte	0x02, 0x4a
	.zero		1
	.zero		1


	//----- nvinfo : EIATTR_EXIT_INSTR_OFFSETS
	.align		4
        /*0028*/ 	.byte	0x04, 0x1c
        /*002a*/ 	.short	(.L_13 - .L_12)


	//   ....[0]....
.L_12:
        /*002c*/ 	.word	0x000000b0


	//   ....[1]....
        /*0030*/ 	.word	0x00000340


	//----- nvinfo : EIATTR_CRS_STACK_SIZE
	.align		4
.L_13:
        /*0034*/ 	.byte	0x04, 0x1e
        /*0036*/ 	.short	(.L_15 - .L_14)
.L_14:
        /*0038*/ 	.word	0x00000000


	//----- nvinfo : EIATTR_CBANK_PARAM_SIZE
	.align		4
.L_15:
        /*003c*/ 	.byte	0x03, 0x19
        /*003e*/ 	.short	0x0008


	//----- nvinfo : EIATTR_PARAM_CBANK
	.align		4
        /*0040*/ 	.byte	0x04, 0x0a
        /*0042*/ 	.short	(.L_17 - .L_16)
	.align		4
.L_16:
        /*0044*/ 	.word	index@(.nv.constant0._Z11ray_tracingP5Color)
        /*0048*/ 	.short	0x0380
        /*004a*/ 	.short	0x0008


	//----- nvinfo : EIATTR_SW_WAR
	.align		4
.L_17:
        /*004c*/ 	.byte	0x04, 0x36
        /*004e*/ 	.short	(.L_19 - .L_18)
.L_18:
        /*0050*/ 	.word	0x00000008
.L_19:


//--------------------- .nv.callgraph             --------------------------
	.section	.nv.callgraph,"",@"SHT_CUDA_CALLGRAPH"
	.align	4
	.sectionentsize	8
	.align		4
        /*0000*/ 	.word	0x00000000
	.align		4
        /*0004*/ 	.word	0xffffffff
	.align		4
        /*0008*/ 	.word	0x00000000
	.align		4
        /*000c*/ 	.word	0xfffffffe
	.align		4
        /*0010*/ 	.word	0x00000000
	.align		4
        /*0014*/ 	.word	0xfffffffd
	.align		4
        /*0018*/ 	.word	0x00000000
	.align		4
        /*001c*/ 	.word	0xfffffffc


//--------------------- .text._Z11ray_tracingP5Color --------------------------
	.section	.text._Z11ray_tracingP5Color,"ax",@progbits
	.align	128
        .global         _Z11ray_tracingP5Color
        .type           _Z11ray_tracingP5Color,@function
        .size           _Z11ray_tracingP5Color,(.L_x_16 - _Z11ray_tracingP5Color)
        .other          _Z11ray_tracingP5Color,@"STO_CUDA_ENTRY STV_DEFAULT"
_Z11ray_tracingP5Color:
.text._Z11ray_tracingP5Color:
[----:B------:R-:W-:Y:S01]  /*0000*/  LDC R1, c[0x0][0x37c] ;  /* 0x0000df00ff017b82 */ /* 0x000fe20000000800 */
[----:B------:R-:W0:Y:S07]  /*0010*/  S2R R0, SR_TID.Y ;  /* 0x0000000000007919 */ /* 0x000e2e0000002200 */
[----:B------:R-:W1:Y:S01]  /*0020*/  LDC R2, c[0x0][0x360] ;  /* 0x0000d800ff027b82 */ /* 0x000e620000000800 */
[----:B------:R-:W1:Y:S07]  /*0030*/  S2R R3, SR_TID.X ;  /* 0x0000000000037919 */ /* 0x000e6e0000002100 */
[----:B------:R-:W0:Y:S08]  /*0040*/  S2UR UR5, SR_CTAID.Y ;  /* 0x00000000000579c3 */ /* 0x000e300000002600 */
[----:B------:R-:W0:Y:S08]  /*0050*/  LDC R5, c[0x0][0x364] ;  /* 0x0000d900ff057b82 */ /* 0x000e300000000800 */
[----:B------:R-:W1:Y:S01]  /*0060*/  S2UR UR4, SR_CTAID.X ;  /* 0x00000000000479c3 */ /* 0x000e620000002500 */
[----:B0-----:R-:W-:-:S05]  /*0070*/  IMAD R5, R5, UR5, R0 ;  /* 0x0000000505057c24 */ /* 0x001fca000f8e0200 */
[----:B------:R-:W-:Y:S01]  /*0080*/  ISETP.GT.U32.AND P0, PT, R5, 0x257, PT ;  /* 0x000002570500780c */ /* 0x000fe20003f04070 */
[----:B-1----:R-:W-:-:S05]  /*0090*/  IMAD R2, R2, UR4, R3 ;  /* 0x0000000402027c24 */ /* 0x002fca000f8e0203 */
[----:B------:R-:W-:-:S13]  /*00a0*/  ISETP.GT.OR P0, PT, R2, 0x31f, P0 ;  /* 0x0000031f0200780c */ /* 0x000fda0000704670 */
[----:B------:R-:W-:Y:S05]  /*00b0*/  @P0 EXIT ;  /* 0x000000000000094d */ /* 0x000fea0003800000 */
[----:B------:R-:W-:Y:S01]  /*00c0*/  I2FP.F32.S32 R0, R2 ;  /* 0x0000000200007245 */ /* 0x000fe20000201400 */
[----:B------:R-:W-:Y:S01]  /*00d0*/  IMAD.MOV.U32 R4, RZ, RZ, 0x3aa3d70a ;  /* 0x3aa3d70aff047424 */ /* 0x000fe200078e00ff */
[----:B------:R-:W-:Y:S01]  /*00e0*/  BSSY.RECONVERGENT B0, `(.L_x_0) ;  /* 0x000000e000007945 */ /* 0x000fe20003800200 */
[----:B------:R-:W-:Y:S01]  /*00f0*/  IMAD.MOV.U32 R3, RZ, RZ, 0x44480000 ;  /* 0x44480000ff037424 */ /* 0x000fe200078e00ff */
[----:B------:R-:W0:Y:S01]  /*0100*/  FCHK P0, R0, 800 ;  /* 0x4448000000007902 */ /* 0x000e220000000000 */
[----:B------:R-:W-:Y:S02]  /*0110*/  IMAD R2, R5, 0x320, R2 ;  /* 0x0000032005027824 */ /* 0x000fe400078e0202 */
[----:B------:R-:W-:-:S04]  /*0120*/  FFMA R3, R4, -R3, 1 ;  /* 0x3f80000004037423 */ /* 0x000fc80000000803 */
[----:B------:R-:W-:-:S04]  /*0130*/  FFMA R3, R3, R4, 0.0012499999720603227615 ;  /* 0x3aa3d70a03037423 */ /* 0x000fc80000000004 */
[----:B------:R-:W-:-:S04]  /*0140*/  FFMA R4, R0, R3, RZ ;  /* 0x0000000300047223 */ /* 0x000fc800000000ff */
[----:B------:R-:W-:-:S04]  /*0150*/  FFMA R6, R4, -800, R0 ;  /* 0xc448000004067823 */ /* 0x000fc80000000000 */
[----:B------:R-:W-:Y:S01]  /*0160*/  FFMA R4, R3, R6, R4 ;  /* 0x0000000603047223 */ /* 0x000fe20000000004 */
[----:B0-----:R-:W-:Y:S06]  /*0170*/  @!P0 BRA `(.L_x_1) ;  /* 0x0000000000108947 */ /* 0x001fec0003800000 */
[----:B------:R-:W-:Y:S01]  /*0180*/  IMAD.MOV.U32 R3, RZ, RZ, 0x44480000 ;  /* 0x44480000ff037424 */ /* 0x000fe200078e00ff */
[----:B------:R-:W-:-:S07]  /*0190*/  MOV R6, 0x1b0 ;  /* 0x000001b000067802 */ /* 0x000fce0000000f00 */
[----:B------:R-:W-:Y:S05]  /*01a0*/  CALL.REL.NOINC `($__internal_0_$__cuda_sm3x_div_rn_noftz_f32_slowpath) ;  /* 0x0000000000687944 */ /* 0x000fea0003c00000 */
[----:B------:R-:W-:-:S07]  /*01b0*/  IMAD.MOV.U32 R4, RZ, RZ, R0 ;  /* 0x000000ffff047224 */ /* 0x000fce00078e0000 */
.L_x_1:
[----:B------:R-:W-:Y:S05]  /*01c0*/  BSYNC.RECONVERGENT B0 ;  /* 0x0000000000007941 */ /* 0x000fea0003800200 */
.L_x_0:
[----:B------:R-:W-:Y:S01]  /*01d0*/  I2FP.F32.U32 R0, R5 ;  /* 0x0000000500007245 */ /* 0x000fe20000201000 */
[----:B------:R-:W-:Y:S01]  /*01e0*/  IMAD.MOV.U32 R6, RZ, RZ, 0x3ada740e ;  /* 0x3ada740eff067424 */ /* 0x000fe200078e00ff */
[----:B------:R-:W0:Y:S01]  /*01f0*/  LDCU.64 UR4, c[0x0][0x358] ;  /* 0x00006b00ff0477ac */ /* 0x000e220008000a00 */
[----:B------:R-:W-:Y:S01]  /*0200*/  IMAD.MOV.U32 R3, RZ, RZ, 0x44160000 ;  /* 0x44160000ff037424 */ /* 0x000fe200078e00ff */
[----:B------:R-:W1:Y:S01]  /*0210*/  FCHK P0, R0, 600 ;  /* 0x4416000000007902 */ /* 0x000e620000000000 */
[----:B------:R-:W-:Y:S02]  /*0220*/  BSSY.RECONVERGENT B0, `(.L_x_2) ;  /* 0x000000b000007945 */ /* 0x000fe40003800200 */
[----:B------:R-:W-:-:S04]  /*0230*/  FFMA R3, R6, -R3, 1 ;  /* 0x3f80000006037423 */ /* 0x000fc80000000803 */
[----:B------:R-:W-:-:S04]  /*0240*/  FFMA R3, R3, R6, 0.0016666667070239782333 ;  /* 0x3ada740e03037423 */ /* 0x000fc80000000006 */
[----:B------:R-:W-:-:S04]  /*0250*/  FFMA R5, R0, R3, RZ ;  /* 0x0000000300057223 */ /* 0x000fc800000000ff */
[----:B------:R-:W-:-:S04]  /*0260*/  FFMA R6, R5, -600, R0 ;  /* 0xc416000005067823 */ /* 0x000fc80000000000 */
[----:B------:R-:W-:Y:S01]  /*0270*/  FFMA R5, R3, R6, R5 ;  /* 0x0000000603057223 */ /* 0x000fe20000000005 */
[----:B01----:R-:W-:Y:S06]  /*0280*/  @!P0 BRA `(.L_x_3) ;  /* 0x0000000000108947 */ /* 0x003fec0003800000 */
[----:B------:R-:W-:Y:S01]  /*0290*/  IMAD.MOV.U32 R3, RZ, RZ, 0x44160000 ;  /* 0x44160000ff037424 */ /* 0x000fe200078e00ff */
[----:B------:R-:W-:-:S07]  /*02a0*/  MOV R6, 0x2c0 ;  /* 0x000002c000067802 */ /* 0x000fce0000000f00 */
[----:B------:R-:W-:Y:S05]  /*02b0*/  CALL.REL.NOINC `($__internal_0_$__cuda_sm3x_div_rn_noftz_f32_slowpath) ;  /* 0x0000000000247944 */ /* 0x000fea0003c00000 */
[----:B------:R-:W-:-:S07]  /*02c0*/  IMAD.MOV.U32 R5, RZ, RZ, R0 ;  /* 0x000000ffff057224 */ /* 0x000fce00078e0000 */
.L_x_3:
[----:B------:R-:W-:Y:S05]  /*02d0*/  BSYNC.RECONVERGENT B0 ;  /* 0x0000000000007941 */ /* 0x000fea0003800200 */
.L_x_2:
[----:B------:R-:W0:Y:S02]  /*02e0*/  LDC.64 R6, c[0x0][0x380] ;  /* 0x0000e000ff067b82 */ /* 0x000e240000000a00 */
[----:B0-----:R-:W-:-:S04]  /*02f0*/  IMAD.WIDE R2, R2, 0xc, R6 ;  /* 0x0000000c02027825 */ /* 0x001fc800078e0206 */
[----:B------:R-:W-:Y:S01]  /*0300*/  IMAD.MOV.U32 R7, RZ, RZ, 0x3e4ccccd ;  /* 0x3e4ccccdff077424 */ /* 0x000fe200078e00ff */
[----:B------:R-:W-:Y:S04]  /*0310*/  STG.E desc[UR4][R2.64], R4 ;  /* 0x0000000402007986 */ /* 0x000fe8000c101904 */
[----:B------:R-:W-:Y:S04]  /*0320*/  STG.E desc[UR4][R2.64+0x4], R5 ;  /* 0x0000040502007986 */ /* 0x000fe8000c101904 */
[----:B------:R-:W-:Y:S01]  /*0330*/  STG.E desc[UR4][R2.64+0x8], R7 ;  /* 0x0000080702007986 */ /* 0x000fe2000c101904 */
[----:B------:R-:W-:Y:S05]  /*0340*/  EXIT ;  /* 0x000000000000794d */ /* 0x000fea0003800000 */
        .weak           $__internal_0_$__cuda_sm3x_div_rn_noftz_f32_slowpath
        .type           $__internal_0_$__cuda_sm3x_div_rn_noftz_f32_slowpath,@function
        .size           $__internal_0_$__cuda_sm3x_div_rn_noftz_f32_slowpath,(.L_x_16 - $__internal_0_$__cuda_sm3x_div_rn_noftz_f32_slowpath)
$__internal_0_$__cuda_sm3x_div_rn_noftz_f32_slowpath:
[----:B------:R-:W-:Y:S01]  /*0350*/  SHF.R.U32.HI R8, RZ, 0x17, R3 ;  /* 0x00000017ff087819 */ /* 0x000fe20000011603 */
[----:B------:R-:W-:Y:S01]  /*0360*/  BSSY.RECONVERGENT B1, `(.L_x_4) ;  /* 0x0000062000017945 */ /* 0x000fe20003800200 */
[----:B------:R-:W-:Y:S02]  /*0370*/  SHF.R.U32.HI R7, RZ, 0x17, R0 ;  /* 0x00000017ff077819 */ /* 0x000fe40000011600 */
[----:B------:R-:W-:Y:S02]  /*0380*/  LOP3.LUT R12, R8, 0xff, RZ, 0xc0, !PT ;  /* 0x000000ff080c7812 */ /* 0x000fe400078ec0ff */
[----:B------:R-:W-:-:S03]  /*0390*/  LOP3.LUT R10, R7, 0xff, RZ, 0xc0, !PT ;  /* 0x000000ff070a7812 */ /* 0x000fc600078ec0ff */
[----:B------:R-:W-:Y:S02]  /*03a0*/  VIADD R9, R12, 0xffffffff ;  /* 0xffffffff0c097836 */ /* 0x000fe40000000000 */
[----:B------:R-:W-:-:S03]  /*03b0*/  VIADD R8, R10, 0xffffffff ;  /* 0xffffffff0a087836 */ /* 0x000fc60000000000 */
[----:B------:R-:W-:-:S04]  /*03c0*/  ISETP.GT.U32.AND P0, PT, R9, 0xfd, PT ;  /* 0x000000fd0900780c */ /* 0x000fc80003f04070 */
[----:B------:R-:W-:-:S13]  /*03d0*/  ISETP.GT.U32.OR P0, PT, R8, 0xfd, P0 ;  /* 0x000000fd0800780c */ /* 0x000fda0000704470 */
[----:B------:R-:W-:Y:S01]  /*03e0*/  @!P0 IMAD.MOV.U32 R7, RZ, RZ, RZ ;  /* 0x000000ffff078224 */ /* 0x000fe200078e00ff */
[----:B------:R-:W-:Y:S06]  /*03f0*/  @!P0 BRA `(.L_x_5) ;  /* 0x00000000005c8947 */ /* 0x000fec0003800000 */
[----:B------:R-:W-:Y:S02]  /*0400*/  FSETP.GTU.FTZ.AND P0, PT, |R0|, +INF , PT ;  /* 0x7f8000000000780b */ /* 0x000fe40003f1c200 */
[----:B------:R-:W-:-:S04]  /*0410*/  FSETP.GTU.FTZ.AND P1, PT, |R3|, +INF , PT ;  /* 0x7f8000000300780b */ /* 0x000fc80003f3c200 */
[----:B------:R-:W-:-:S13]  /*0420*/  PLOP3.LUT P0, PT, P0, P1, PT, 0xf8, 0x8f ;  /* 0x00000000008f781c */ /* 0x000fda0000703f70 */
[----:B------:R-:W-:Y:S05]  /*0430*/  @P0 BRA `(.L_x_6) ;  /* 0x00000004004c0947 */ /* 0x000fea0003800000 */
[----:B------:R-:W-:-:S13]  /*0440*/  LOP3.LUT P0, RZ, R3, 0x7fffffff, R0, 0xc8, !PT ;  /* 0x7fffffff03ff7812 */ /* 0x000fda000780c800 */
[----:B------:R-:W-:Y:S05]  /*0450*/  @!P0 BRA `(.L_x_7) ;  /* 0x00000004003c8947 */ /* 0x000fea0003800000 */
[C---:B------:R-:W-:Y:S02]  /*0460*/  FSETP.NEU.FTZ.AND P2, PT, |R0|.reuse, +INF , PT ;  /* 0x7f8000000000780b */ /* 0x040fe40003f5d200 */
[----:B------:R-:W-:Y:S02]  /*0470*/  FSETP.NEU.FTZ.AND P1, PT, |R3|, +INF , PT ;  /* 0x7f8000000300780b */ /* 0x000fe40003f3d200 */
[----:B------:R-:W-:-:S11]  /*0480*/  FSETP.NEU.FTZ.AND P0, PT, |R0|, +INF , PT ;  /* 0x7f8000000000780b */ /* 0x000fd60003f1d200 */
[----:B------:R-:W-:Y:S05]  /*0490*/  @!P1 BRA !P2, `(.L_x_7) ;  /* 0x00000004002c9947 */ /* 0x000fea0005000000 */
[----:B------:R-:W-:-:S04]  /*04a0*/  LOP3.LUT P2, RZ, R0, 0x7fffffff, RZ, 0xc0, !PT ;  /* 0x7fffffff00ff7812 */ /* 0x000fc8000784c0ff */
[----:B------:R-:W-:-:S13]  /*04b0*/  PLOP3.LUT P1, PT, P1, P2, PT, 0x2f, 0xf2 ;  /* 0x0000000000f2781c */ /* 0x000fda0000f24577 */
[----:B------:R-:W-:Y:S05]  /*04c0*/  @P1 BRA `(.L_x_8) ;  /* 0x0000000400181947 */ /* 0x000fea0003800000 */
[----:B------:R-:W-:-:S04]  /*04d0*/  LOP3.LUT P1, RZ, R3, 0x7fffffff, RZ, 0xc0, !PT ;  /* 0x7fffffff03ff7812 */ /* 0x000fc8000782c0ff */
[----:B------:R-:W-:-:S13]  /*04e0*/  PLOP3.LUT P0, PT, P0, P1, PT, 0x2f, 0xf2 ;  /* 0x0000000000f2781c */ /* 0x000fda0000702577 */
[----:B------:R-:W-:Y:S05]  /*04f0*/  @P0 BRA `(.L_x_9) ;  /* 0x0000000400000947 */ /* 0x000fea0003800000 */
[----:B------:R-:W-:Y:S02]  /*0500*/  ISETP.GE.AND P0, PT, R8, RZ, PT ;  /* 0x000000ff0800720c */ /* 0x000fe40003f06270 */
[----:B------:R-:W-:-:S11]  /*0510*/  ISETP.GE.AND P1, PT, R9, RZ, PT ;  /* 0x000000ff0900720c */ /* 0x000fd60003f26270 */
[----:B------:R-:W-:Y:S02]  /*0520*/  @P0 IMAD.MOV.U32 R7, RZ, RZ, RZ ;  /* 0x000000ffff070224 */ /* 0x000fe400078e00ff */
[----:B------:R-:W-:Y:S01]  /*0530*/  @!P0 FFMA R0, R0, 1.84467440737095516160e+19, RZ ;  /* 0x5f80000000008823 */ /* 0x000fe200000000ff */
[----:B------:R-:W-:Y:S02]  /*0540*/  @!P0 IMAD.MOV.U32 R7, RZ, RZ, -0x40 ;  /* 0xffffffc0ff078424 */ /* 0x000fe400078e00ff */
[----:B------:R-:W-:Y:S02]  /*0550*/  @!P1 FFMA R3, R3, 1.84467440737095516160e+19, RZ ;  /* 0x5f80000003039823 */ /* 0x000fe400000000ff */
[----:B------:R-:W-:-:S07]  /*0560*/  @!P1 VIADD R7, R7, 0x40 ;  /* 0x0000004007079836 */ /* 0x000fce0000000000 */
.L_x_5:
[----:B------:R-:W-:Y:S01]  /*0570*/  LEA R8, R12, 0xc0800000, 0x17 ;  /* 0xc08000000c087811 */ /* 0x000fe200078eb8ff */
[----:B------:R-:W-:Y:S04]  /*0580*/  BSSY.RECONVERGENT B2, `(.L_x_10) ;  /* 0x0000036000027945 */ /* 0x000fe80003800200 */
[----:B------:R-:W-:Y:S02]  /*0590*/  IMAD.IADD R8, R3, 0x1, -R8 ;  /* 0x0000000103087824 */ /* 0x000fe400078e0a08 */
[----:B------:R-:W-:Y:S02]  /*05a0*/  VIADD R3, R10, 0xffffff81 ;  /* 0xffffff810a037836 */ /* 0x000fe40000000000 */
[----:B------:R0:W1:Y:S01]  /*05b0*/  MUFU.RCP R9, R8 ;  /* 0x0000000800097308 */ /* 0x0000620000001000 */
[----:B------:R-:W-:Y:S01]  /*05c0*/  FADD.FTZ R11, -R8, -RZ ;  /* 0x800000ff080b7221 */ /* 0x000fe20000010100 */
[C---:B------:R-:W-:Y:S01]  /*05d0*/  IMAD R0, R3.reuse, -0x800000, R0 ;  /* 0xff80000003007824 */ /* 0x040fe200078e0200 */
[----:B0-----:R-:W-:-:S05]  /*05e0*/  IADD3 R8, PT, PT, R3, 0x7f, -R12 ;  /* 0x0000007f03087810 */ /* 0x001fca0007ffe80c */
[----:B------:R-:W-:Y:S02]  /*05f0*/  IMAD.IADD R8, R8, 0x1, R7 ;  /* 0x0000000108087824 */ /* 0x000fe400078e0207 */
[----:B-1----:R-:W-:-:S04]  /*0600*/  FFMA R10, R9, R11, 1 ;  /* 0x3f800000090a7423 */ /* 0x002fc8000000000b */
[----:B------:R-:W-:-:S04]  /*0610*/  FFMA R14, R9, R10, R9 ;  /* 0x0000000a090e7223 */ /* 0x000fc80000000009 */
[----:B------:R-:W-:-:S04]  /*0620*/  FFMA R9, R0, R14, RZ ;  /* 0x0000000e00097223 */ /* 0x000fc800000000ff */
[----:B------:R-:W-:-:S04]  /*0630*/  FFMA R10, R11, R9, R0 ;  /* 0x000000090b0a7223 */ /* 0x000fc80000000000 */
[----:B------:R-:W-:-:S04]  /*0640*/  FFMA R9, R14, R10, R9 ;  /* 0x0000000a0e097223 */ /* 0x000fc80000000009 */
[----:B------:R-:W-:-:S04]  /*0650*/  FFMA R10, R11, R9, R0 ;  /* 0x000000090b0a7223 */ /* 0x000fc80000000000 */
[----:B------:R-:W-:-:S05]  /*0660*/  FFMA R0, R14, R10, R9 ;  /* 0x0000000a0e007223 */ /* 0x000fca0000000009 */
[----:B------:R-:W-:-:S04]  /*0670*/  SHF.R.U32.HI R3, RZ, 0x17, R0 ;  /* 0x00000017ff037819 */ /* 0x000fc80000011600 */
[----:B------:R-:W-:-:S05]  /*0680*/  LOP3.LUT R3, R3, 0xff, RZ, 0xc0, !PT ;  /* 0x000000ff03037812 */ /* 0x000fca00078ec0ff */
[----:B------:R-:W-:-:S04]  /*0690*/  IMAD.IADD R11, R3, 0x1, R8 ;  /* 0x00000001030b7824 */ /* 0x000fc800078e0208 */
[----:B------:R-:W-:-:S05]  /*06a0*/  VIADD R3, R11, 0xffffffff ;  /* 0xffffffff0b037836 */ /* 0x000fca0000000000 */
[----:B------:R-:W-:-:S13]  /*06b0*/  ISETP.GE.U32.AND P0, PT, R3, 0xfe, PT ;  /* 0x000000fe0300780c */ /* 0x000fda0003f06070 */
[----:B------:R-:W-:Y:S05]  /*06c0*/  @!P0 BRA `(.L_x_11) ;  /* 0x0000000000808947 */ /* 0x000fea0003800000 */
[----:B------:R-:W-:-:S13]  /*06d0*/  ISETP.GT.AND P0, PT, R11, 0xfe, PT ;  /* 0x000000fe0b00780c */ /* 0x000fda0003f04270 */
[----:B------:R-:W-:Y:S05]  /*06e0*/  @P0 BRA `(.L_x_12) ;  /* 0x00000000006c0947 */ /* 0x000fea0003800000 */
[----:B------:R-:W-:-:S13]  /*06f0*/  ISETP.GE.AND P0, PT, R11, 0x1, PT ;  /* 0x000000010b00780c */ /* 0x000fda0003f06270 */
[----:B------:R-:W-:Y:S05]  /*0700*/  @P0 BRA `(.L_x_13) ;  /* 0x0000000000740947 */ /* 0x000fea0003800000 */
[----:B------:R-:W-:Y:S02]  /*0710*/  ISETP.GE.AND P0, PT, R11, -0x18, PT ;  /* 0xffffffe80b00780c */ /* 0x000fe40003f06270 */
[----:B------:R-:W-:-:S11]  /*0720*/  LOP3.LUT R0, R0, 0x80000000, RZ, 0xc0, !PT ;  /* 0x8000000000007812 */ /* 0x000fd600078ec0ff */
[----:B------:R-:W-:Y:S05]  /*0730*/  @!P0 BRA `(.L_x_13) ;  /* 0x0000000000688947 */ /* 0x000fea0003800000 */
[CCC-:B------:R-:W-:Y:S01]  /*0740*/  FFMA.RZ R3, R14.reuse, R10.reuse, R9.reuse ;  /* 0x0000000a0e037223 */ /* 0x1c0fe2000000c009 */
[CCC-:B------:R-:W-:Y:S01]  /*0750*/  FFMA.RM R8, R14.reuse, R10.reuse, R9.reuse ;  /* 0x0000000a0e087223 */ /* 0x1c0fe20000004009 */
[C---:B------:R-:W-:Y:S02]  /*0760*/  ISETP.NE.AND P2, PT, R11.reuse, RZ, PT ;  /* 0x000000ff0b00720c */ /* 0x040fe40003f45270 */
[----:B------:R-:W-:Y:S02]  /*0770*/  ISETP.NE.AND P1, PT, R11, RZ, PT ;  /* 0x000000ff0b00720c */ /* 0x000fe40003f25270 */
[----:B------:R-:W-:Y:S01]  /*0780*/  LOP3.LUT R7, R3, 0x7fffff, RZ, 0xc0, !PT ;  /* 0x007fffff03077812 */ /* 0x000fe200078ec0ff */
[----:B------:R-:W-:Y:S01]  /*0790*/  FFMA.RP R3, R14, R10, R9 ;  /* 0x0000000a0e037223 */ /* 0x000fe20000008009 */
[----:B------:R-:W-:Y:S02]  /*07a0*/  VIADD R10, R11, 0x20 ;  /* 0x000000200b0a7836 */ /* 0x000fe40000000000 */
[----:B------:R-:W-:Y:S01]  /*07b0*/  LOP3.LUT R7, R7, 0x800000, RZ, 0xfc, !PT ;  /* 0x0080000007077812 */ /* 0x000fe200078efcff */
[----:B------:R-:W-:Y:S01]  /*07c0*/  IMAD.MOV R9, RZ, RZ, -R11 ;  /* 0x000000ffff097224 */ /* 0x000fe200078e0a0b */
[----:B------:R-:W-:-:S02]  /*07d0*/  FSETP.NEU.FTZ.AND P0, PT, R3, R8, PT ;  /* 0x000000080300720b */ /* 0x000fc40003f1d000 */
[----:B------:R-:W-:Y:S02]  /*07e0*/  SHF.L.U32 R10, R7, R10, RZ ;  /* 0x0000000a070a7219 */ /* 0x000fe400000006ff */
[----:B------:R-:W-:Y:S02]  /*07f0*/  SEL R8, R9, RZ, P2 ;  /* 0x000000ff09087207 */ /* 0x000fe40001000000 */
[----:B------:R-:W-:Y:S02]  /*0800*/  ISETP.NE.AND P1, PT, R10, RZ, P1 ;  /* 0x000000ff0a00720c */ /* 0x000fe40000f25270 */
[----:B------:R-:W-:Y:S02]  /*0810*/  SHF.R.U32.HI R8, RZ, R8, R7 ;  /* 0x00000008ff087219 */ /* 0x000fe40000011607 */
[----:B------:R-:W-:Y:S02]  /*0820*/  PLOP3.LUT P0, PT, P0, P1, PT, 0xf8, 0x8f ;  /* 0x00000000008f781c */ /* 0x000fe40000703f70 */
[----:B------:R-:W-:-:S02]  /*0830*/  SHF.R.U32.HI R10, RZ, 0x1, R8 ;  /* 0x00000001ff0a7819 */ /* 0x000fc40000011608 */
[----:B------:R-:W-:-:S04]  /*0840*/  SEL R3, RZ, 0x1, !P0 ;  /* 0x00000001ff037807 */ /* 0x000fc80004000000 */
[----:B------:R-:W-:-:S04]  /*0850*/  LOP3.LUT R3, R3, 0x1, R10, 0xf8, !PT ;  /* 0x0000000103037812 */ /* 0x000fc800078ef80a */
[----:B------:R-:W-:-:S05]  /*0860*/  LOP3.LUT R3, R3, R8, RZ, 0xc0, !PT ;  /* 0x0000000803037212 */ /* 0x000fca00078ec0ff */
[----:B------:R-:W-:-:S05]  /*0870*/  IMAD.IADD R3, R10, 0x1, R3 ;  /* 0x000000010a037824 */ /* 0x000fca00078e0203 */
[----:B------:R-:W-:Y:S01]  /*0880*/  LOP3.LUT R0, R3, R0, RZ, 0xfc, !PT ;  /* 0x0000000003007212 */ /* 0x000fe200078efcff */
[----:B------:R-:W-:Y:S06]  /*0890*/  BRA `(.L_x_13) ;  /* 0x0000000000107947 */ /* 0x000fec0003800000 */
.L_x_12:
[----:B------:R-:W-:-:S04]  /*08a0*/  LOP3.LUT R0, R0, 0x80000000, RZ, 0xc0, !PT ;  /* 0x8000000000007812 */ /* 0x000fc800078ec0ff */
[----:B------:R-:W-:Y:S01]  /*08b0*/  LOP3.LUT R0, R0, 0x7f800000, RZ, 0xfc, !PT ;  /* 0x7f80000000007812 */ /* 0x000fe200078efcff */
[----:B------:R-:W-:Y:S06]  /*08c0*/  BRA `(.L_x_13) ;  /* 0x0000000000047947 */ /* 0x000fec0003800000 */
.L_x_11:
[----:B------:R-:W-:-:S07]  /*08d0*/  IMAD R0, R8, 0x800000, R0 ;  /* 0x0080000008007824 */ /* 0x000fce00078e0200 */
.L_x_13:
[----:B------:R-:W-:Y:S05]  /*08e0*/  BSYNC.RECONVERGENT B2 ;  /* 0x0000000000027941 */ /* 0x000fea0003800200 */
.L_x_10:
[----:B------:R-:W-:Y:S05]  /*08f0*/  BRA `(.L_x_14) ;  /* 0x0000000000207947 */ /* 0x000fea0003800000 */
.L_x_9:
[----:B------:R-:W-:-:S04]  /*0900*/  LOP3.LUT R0, R3, 0x80000000, R0, 0x48, !PT ;  /* 0x8000000003007812 */ /* 0x000fc800078e4800 */
[----:B------:R-:W-:Y:S01]  /*0910*/  LOP3.LUT R0, R0, 0x7f800000, RZ, 0xfc, !PT ;  /* 0x7f80000000007812 */ /* 0x000fe200078efcff */
[----:B------:R-:W-:Y:S06]  /*0920*/  BRA `(.L_x_14) ;  /* 0x0000000000147947 */ /* 0x000fec0003800000 */
.L_x_8:
[----:B------:R-:W-:Y:S01]  /*0930*/  LOP3.LUT R0, R3, 0x80000000, R0, 0x48, !PT ;  /* 0x8000000003007812 */ /* 0x000fe200078e4800 */
[----:B------:R-:W-:Y:S06]  /*0940*/  BRA `(.L_x_14) ;  /* 0x00000000000c7947 */ /* 0x000fec0003800000 */
.L_x_7:
[----:B------:R-:W0:Y:S01]  /*0950*/  MUFU.RSQ R0, -QNAN ;  /* 0xffc0000000007908 */ /* 0x000e220000001400 */
[----:B------:R-:W-:Y:S05]  /*0960*/  BRA `(.L_x_14) ;  /* 0x0000000000047947 */ /* 0x000fea0003800000 */
.L_x_6:
[----:B------:R-:W-:-:S07]  /*0970*/  FADD.FTZ R0, R0, R3 ;  /* 0x0000000300007221 */ /* 0x000fce0000010000 */
.L_x_14:
[----:B------:R-:W-:Y:S05]  /*0980*/  BSYNC.RECONVERGENT B1 ;  /* 0x0000000000017941 */ /* 0x000fea0003800200 */
.L_x_4:
[----:B------:R-:W-:-:S04]  /*0990*/  IMAD.MOV.U32 R7, RZ, RZ, 0x0 ;  /* 0x00000000ff077424 */ /* 0x000fc800078e00ff */
[----:B0-----:R-:W-:Y:S05]  /*09a0*/  RET.REL.NODEC R6 `(_Z11ray_tracingP5Color) ;  /* 0xfffffff406947950 */ /* 0x001fea0003c3ffff */
.L_x_15:
[----:B------:R-:W-:-:S00]  /*09b0*/  BRA `(.L_x_15) ;  /* 0xfffffffc00fc7947 */ /* 0x000fc0000383ffff */
[----:B------:R-:W-:-:S00]  /*09c0*/  NOP ;  /* 0x0000000000007918 */ /* 0x000fc00000000000 */
        /* <DEDUP_REMOVED lines=11> */
.L_x_16:


//--------------------- .nv.shared.reserved.0     --------------------------
	.section	.nv.shared.reserved.0,"aw",@nobits
	.weak		__nv_reservedSMEM_offset_0_alias
	.size		__nv_reservedSMEM_offset_0_alias, 0, 64
	.other		__nv_reservedSMEM_offset_0_alias,@"STO_CUDA_RESERVED_SHARED STV_DEFAULT"
__nv_reservedSMEM_offset_0_alias:
	.zero		0
	.zero		64


//--------------------- .nv.constant0._Z11ray_tracingP5Color --------------------------
	.section	.nv.constant0._Z11ray_tracingP5Color,"a",@progbits
	.sectionflags	@""
	.align	4
.nv.constant0._Z11ray_tracingP5Color:
	.zero		904


//--------------------- SYMBOLS --------------------------

	.type		.nv.reservedSmem.offset0,@object
	.size		.nv.reservedSmem.offset0,0x4
